//
// Generated by NVIDIA NVVM Compiler
//
// Compiler Build ID: CL-36424714
// Cuda compilation tools, release 13.0, V13.0.88
// Based on NVVM 20.0.0
//

.version 9.0
.target sm_100
.address_size 64

	// .globl	_Z12matMulKernelPfS_S_iii
.extern .shared .align 16 .b8 shMem[];

.visible .entry _Z12matMulKernelPfS_S_iii(
	.param .u64 .ptr .align 1 _Z12matMulKernelPfS_S_iii_param_0,
	.param .u64 .ptr .align 1 _Z12matMulKernelPfS_S_iii_param_1,
	.param .u64 .ptr .align 1 _Z12matMulKernelPfS_S_iii_param_2,
	.param .u32 _Z12matMulKernelPfS_S_iii_param_3,
	.param .u32 _Z12matMulKernelPfS_S_iii_param_4,
	.param .u32 _Z12matMulKernelPfS_S_iii_param_5
)
{
	.reg .pred 	%p<12>;
	.reg .b32 	%r<44>;
	.reg .b32 	%f<63>;
	.reg .b64 	%rd<13>;

	ld.param.u64 	%rd3, [_Z12matMulKernelPfS_S_iii_param_0];
	ld.param.u64 	%rd4, [_Z12matMulKernelPfS_S_iii_param_1];
	ld.param.u64 	%rd5, [_Z12matMulKernelPfS_S_iii_param_2];
	ld.param.u32 	%r22, [_Z12matMulKernelPfS_S_iii_param_3];
	ld.param.u32 	%r23, [_Z12matMulKernelPfS_S_iii_param_4];
	ld.param.u32 	%r24, [_Z12matMulKernelPfS_S_iii_param_5];
	mov.u32 	%r25, %ctaid.y;
	mov.u32 	%r26, %ntid.y;
	mov.u32 	%r41, %tid.y;
	mad.lo.s32 	%r2, %r25, %r26, %r41;
	mov.u32 	%r27, %ctaid.x;
	mov.u32 	%r28, %ntid.x;
	mov.u32 	%r39, %tid.x;
	mad.lo.s32 	%r4, %r27, %r28, %r39;
	setp.lt.s32 	%p1, %r23, 1;
	mov.f32 	%f62, 0f00000000;
	@%p1 bra 	$L__BB0_7;
	add.s32 	%r29, %r23, 15;
	shr.u32 	%r30, %r29, 4;
	shl.b32 	%r31, %r41, 4;
	add.s32 	%r32, %r31, %r39;
	shl.b32 	%r33, %r32, 2;
	mov.u32 	%r34, shMem;
	add.s32 	%r5, %r34, %r33;
	shl.b32 	%r35, %r41, 6;
	add.s32 	%r6, %r34, %r35;
	shl.b32 	%r36, %r39, 2;
	add.s32 	%r37, %r34, %r36;
	add.s32 	%r7, %r37, 1024;
	neg.s32 	%r43, %r30;
	mad.lo.s32 	%r42, %r41, %r24, %r4;
	shl.b32 	%r10, %r24, 4;
	mad.lo.s32 	%r40, %r23, %r2, %r39;
	cvta.to.global.u64 	%rd1, %rd3;
	cvta.to.global.u64 	%rd2, %rd4;
	mov.f32 	%f62, 0f00000000;
$L__BB0_2:
	setp.ge.s32 	%p2, %r2, %r22;
	setp.ge.u32 	%p3, %r39, %r23;
	mov.f32 	%f60, 0f00000000;
	or.pred  	%p4, %p2, %p3;
	@%p4 bra 	$L__BB0_4;
	mul.wide.u32 	%rd6, %r40, 4;
	add.s64 	%rd7, %rd1, %rd6;
	ld.global.f32 	%f60, [%rd7];
$L__BB0_4:
	setp.ge.s32 	%p5, %r4, %r24;
	st.shared.f32 	[%r5], %f60;
	setp.ge.u32 	%p6, %r41, %r23;
	mov.f32 	%f61, 0f00000000;
	or.pred  	%p7, %p5, %p6;
	@%p7 bra 	$L__BB0_6;
	mul.wide.u32 	%rd8, %r42, 4;
	add.s64 	%rd9, %rd2, %rd8;
	ld.global.f32 	%f61, [%rd9];
$L__BB0_6:
	st.shared.f32 	[%r5+1024], %f61;
	bar.sync 	0;
	ld.shared.v4.f32 	{%f12, %f13, %f14, %f15}, [%r6];
	ld.shared.f32 	%f16, [%r7];
	fma.rn.f32 	%f17, %f12, %f16, %f62;
	ld.shared.f32 	%f18, [%r7+64];
	fma.rn.f32 	%f19, %f13, %f18, %f17;
	ld.shared.f32 	%f20, [%r7+128];
	fma.rn.f32 	%f21, %f14, %f20, %f19;
	ld.shared.f32 	%f22, [%r7+192];
	fma.rn.f32 	%f23, %f15, %f22, %f21;
	ld.shared.v4.f32 	{%f24, %f25, %f26, %f27}, [%r6+16];
	ld.shared.f32 	%f28, [%r7+256];
	fma.rn.f32 	%f29, %f24, %f28, %f23;
	ld.shared.f32 	%f30, [%r7+320];
	fma.rn.f32 	%f31, %f25, %f30, %f29;
	ld.shared.f32 	%f32, [%r7+384];
	fma.rn.f32 	%f33, %f26, %f32, %f31;
	ld.shared.f32 	%f34, [%r7+448];
	fma.rn.f32 	%f35, %f27, %f34, %f33;
	ld.shared.v4.f32 	{%f36, %f37, %f38, %f39}, [%r6+32];
	ld.shared.f32 	%f40, [%r7+512];
	fma.rn.f32 	%f41, %f36, %f40, %f35;
	ld.shared.f32 	%f42, [%r7+576];
	fma.rn.f32 	%f43, %f37, %f42, %f41;
	ld.shared.f32 	%f44, [%r7+640];
	fma.rn.f32 	%f45, %f38, %f44, %f43;
	ld.shared.f32 	%f46, [%r7+704];
	fma.rn.f32 	%f47, %f39, %f46, %f45;
	ld.shared.v4.f32 	{%f48, %f49, %f50, %f51}, [%r6+48];
	ld.shared.f32 	%f52, [%r7+768];
	fma.rn.f32 	%f53, %f48, %f52, %f47;
	ld.shared.f32 	%f54, [%r7+832];
	fma.rn.f32 	%f55, %f49, %f54, %f53;
	ld.shared.f32 	%f56, [%r7+896];
	fma.rn.f32 	%f57, %f50, %f56, %f55;
	ld.shared.f32 	%f58, [%r7+960];
	fma.rn.f32 	%f62, %f51, %f58, %f57;
	bar.sync 	0;
	add.s32 	%r43, %r43, 1;
	setp.ne.s32 	%p8, %r43, 0;
	add.s32 	%r42, %r42, %r10;
	add.s32 	%r41, %r41, 16;
	add.s32 	%r40, %r40, 16;
	add.s32 	%r39, %r39, 16;
	@%p8 bra 	$L__BB0_2;
$L__BB0_7:
	setp.ge.s32 	%p9, %r2, %r22;
	setp.ge.s32 	%p10, %r4, %r24;
	or.pred  	%p11, %p9, %p10;
	@%p11 bra 	$L__BB0_9;
	mad.lo.s32 	%r38, %r24, %r2, %r4;
	cvta.to.global.u64 	%rd10, %rd5;
	mul.wide.s32 	%rd11, %r38, 4;
	add.s64 	%rd12, %rd10, %rd11;
	st.global.f32 	[%rd12], %f62;
$L__BB0_9:
	ret;

}


// ===== COMPILED SASS (sm_100) =====

	.target	sm_100

	.elftype	@"ET_EXEC"


//--------------------- .note.nv.tkinfo           --------------------------
	.section	.note.nv.tkinfo,"",@"SHT_NOTE"
	.sectionflags	@"SHF_NOTE_NV_TKINFO"
	.tkinfo
        /*0018*/ 	.word	0x00000002
        /*0030*/ 	.string	""
        /*0030*/ 	.string	"ptxas"
        /*0030*/ 	.string	"Cuda compilation tools, release 13.0, V13.0.88"
        /*0030*/ 	.string	"Build cuda_13.0.r13.0/compiler.36424714_0"
        /*0030*/ 	.string	"-arch sm_100 -m 64 "



//--------------------- .note.nv.cuinfo           --------------------------
	.section	.note.nv.cuinfo,"",@"SHT_NOTE"
	.sectionflags	@"SHF_NOTE_NV_CUINFO"
        /*0018*/ 	.short	0x0002
        /*001a*/ 	.short	0x0064
        /*001c*/ 	.short	0x0082
	.zero		2


//--------------------- .nv.info                  --------------------------
	.section	.nv.info,"",@"SHT_CUDA_INFO"
	.align	4


	//----- nvinfo : EIATTR_REGCOUNT
	.align		4
        /*0000*/ 	.byte	0x04, 0x2f
        /*0002*/ 	.short	(.L_1 - .L_0)
	.align		4
.L_0:
        /*0004*/ 	.word	index@(_Z12matMulKernelPfS_S_iii)
        /*0008*/ 	.word	0x00000020


	//----- nvinfo : EIATTR_FRAME_SIZE
	.align		4
.L_1:
        /*000c*/ 	.byte	0x04, 0x11
        /*000e*/ 	.short	(.L_3 - .L_2)
	.align		4
.L_2:
        /*0010*/ 	.word	index@(_Z12matMulKernelPfS_S_iii)
        /*0014*/ 	.word	0x00000000


	//----- nvinfo : EIATTR_MIN_STACK_SIZE
	.align		4
.L_3:
        /*0018*/ 	.byte	0x04, 0x12
        /*001a*/ 	.short	(.L_5 - .L_4)
	.align		4
.L_4:
        /*001c*/ 	.word	index@(_Z12matMulKernelPfS_S_iii)
        /*0020*/ 	.word	0x00000000
.L_5:


//--------------------- .nv.compat                --------------------------
	.section	.nv.compat,"",@"SHT_CUDA_COMPAT_INFO"
	.align	4
        /*0000*/ 	.byte	0x02, 0x09, 0x00, 0x00, 0x02, 0x02, 0x01, 0x00, 0x02, 0x05, 0x05, 0x00, 0x03, 0x07, 0x01, 0x01
        /*0010*/ 	.byte	0x02, 0x03, 0x00, 0x00, 0x02, 0x06, 0x01, 0x00, 0x04, 0x0b, 0x08, 0x00, 0x09, 0x00, 0x00, 0x00
        /*0020*/ 	.byte	0x00, 0x00, 0x00, 0x00


//--------------------- .nv.info._Z12matMulKernelPfS_S_iii --------------------------
	.section	.nv.info._Z12matMulKernelPfS_S_iii,"",@"SHT_CUDA_INFO"
	.sectionflags	@""
	.align	4


	//----- nvinfo : EIATTR_CUDA_API_VERSION
	.align		4
        /*0000*/ 	.byte	0x04, 0x37
        /*0002*/ 	.short	(.L_7 - .L_6)
.L_6:
        /*0004*/ 	.word	0x00000082


	//----- nvinfo : EIATTR_KPARAM_INFO
	.align		4
.L_7:
        /*0008*/ 	.byte	0x04, 0x17
        /*000a*/ 	.short	(.L_9 - .L_8)
.L_8:
        /*000c*/ 	.word	0x00000000
        /*0010*/ 	.short	0x0005
        /*0012*/ 	.short	0x0020
        /*0014*/ 	.byte	0x00, 0xf0, 0x11, 0x00


	//----- nvinfo : EIATTR_KPARAM_INFO
	.align		4
.L_9:
        /*0018*/ 	.byte	0x04, 0x17
        /*001a*/ 	.short	(.L_11 - .L_10)
.L_10:
        /*001c*/ 	.word	0x00000000
        /*0020*/ 	.short	0x0004
        /*0022*/ 	.short	0x001c
        /*0024*/ 	.byte	0x00, 0xf0, 0x11, 0x00


	//----- nvinfo : EIATTR_KPARAM_INFO
	.align		4
.L_11:
        /*0028*/ 	.byte	0x04, 0x17
        /*002a*/ 	.short	(.L_13 - .L_12)
.L_12:
        /*002c*/ 	.word	0x00000000
        /*0030*/ 	.short	0x0003
        /*0032*/ 	.short	0x0018
        /*0034*/ 	.byte	0x00, 0xf0, 0x11, 0x00


	//----- nvinfo : EIATTR_KPARAM_INFO
	.align		4
.L_13:
        /*0038*/ 	.byte	0x04, 0x17
        /*003a*/ 	.short	(.L_15 - .L_14)
.L_14:
        /*003c*/ 	.word	0x00000000
        /*0040*/ 	.short	0x0002
        /*0042*/ 	.short	0x0010
        /*0044*/ 	.byte	0x00, 0xf5, 0x21, 0x00


	//----- nvinfo : EIATTR_KPARAM_INFO
	.align		4
.L_15:
        /*0048*/ 	.byte	0x04, 0x17
        /*004a*/ 	.short	(.L_17 - .L_16)
.L_16:
        /*004c*/ 	.word	0x00000000
        /*0050*/ 	.short	0x0001
        /*0052*/ 	.short	0x0008
        /*0054*/ 	.byte	0x00, 0xf5, 0x21, 0x00


	//----- nvinfo : EIATTR_KPARAM_INFO
	.align		4
.L_17:
        /*0058*/ 	.byte	0x04, 0x17
        /*005a*/ 	.short	(.L_19 - .L_18)
.L_18:
        /*005c*/ 	.word	0x00000000
        /*0060*/ 	.short	0x0000
        /*0062*/ 	.short	0x0000
        /*0064*/ 	.byte	0x00, 0xf5, 0x21, 0x00


	//----- nvinfo : EIATTR_SPARSE_MMA_MASK
	.align		4
.L_19:
        /*0068*/ 	.byte	0x03, 0x50
        /*006a*/ 	.short	0x0000


	//----- nvinfo : EIATTR_MAXREG_COUNT
	.align		4
        /*006c*/ 	.byte	0x03, 0x1b
        /*006e*/ 	.short	0x00ff


	//----- nvinfo : EIATTR_NUM_BARRIERS
	.align		4
        /*0070*/ 	.byte	0x02, 0x4c
        /*0072*/ 	.byte	0x01
	.zero		1


	//----- nvinfo : EIATTR_MERCURY_ISA_VERSION
	.align		4
        /*0074*/ 	.byte	0x03, 0x5f
        /*0076*/ 	.short	0x0101


	//----- nvinfo : EIATTR_VRC_CTA_INIT_COUNT
	.align		4
        /*0078*/ 	.byte	0x02, 0x4a
	.zero		1
	.zero		1


	//----- nvinfo : EIATTR_EXIT_INSTR_OFFSETS
	.align		4
        /*007c*/ 	.byte	0x04, 0x1c
        /*007e*/ 	.short	(.L_21 - .L_20)


	//   ....[0]....
.L_20:
        /*0080*/ 	.word	0x000005d0


	//   ....[1]....
        /*0084*/ 	.word	0x00000620


	//----- nvinfo : EIATTR_CBANK_PARAM_SIZE
	.align		4
.L_21:
        /*0088*/ 	.byte	0x03, 0x19
        /*008a*/ 	.short	0x0024


	//----- nvinfo : EIATTR_PARAM_CBANK
	.align		4
        /*008c*/ 	.byte	0x04, 0x0a
        /*008e*/ 	.short	(.L_23 - .L_22)
	.align		4
.L_22:
        /*0090*/ 	.word	index@(.nv.constant0._Z12matMulKernelPfS_S_iii)
        /*0094*/ 	.short	0x0380
        /*0096*/ 	.short	0x0024


	//----- nvinfo : EIATTR_SW_WAR
	.align		4
.L_23:
        /*0098*/ 	.byte	0x04, 0x36
        /*009a*/ 	.short	(.L_25 - .L_24)
.L_24:
        /*009c*/ 	.word	0x00000008
.L_25:


//--------------------- .nv.callgraph             --------------------------
	.section	.nv.callgraph,"",@"SHT_CUDA_CALLGRAPH"
	.align	4
	.sectionentsize	8
	.align		4
        /*0000*/ 	.word	0x00000000
	.align		4
        /*0004*/ 	.word	0xffffffff
	.align		4
        /*0008*/ 	.word	0x00000000
	.align		4
        /*000c*/ 	.word	0xfffffffe
	.align		4
        /*0010*/ 	.word	0x00000000
	.align		4
        /*0014*/ 	.word	0xfffffffd
	.align		4
        /*0018*/ 	.word	0x00000000
	.align		4
        /*001c*/ 	.word	0xfffffffc


//--------------------- .text._Z12matMulKernelPfS_S_iii --------------------------
	.section	.text._Z12matMulKernelPfS_S_iii,"ax",@progbits
	.align	128
        .global         _Z12matMulKernelPfS_S_iii
        .type           _Z12matMulKernelPfS_S_iii,@function
        .size           _Z12matMulKernelPfS_S_iii,(.L_x_3 - _Z12matMulKernelPfS_S_iii)
        .other          _Z12matMulKernelPfS_S_iii,@"STO_CUDA_ENTRY STV_DEFAULT"
_Z12matMulKernelPfS_S_iii:
.text._Z12matMulKernelPfS_S_iii:
[----:B------:R-:W-:Y:S01]  /*0000*/  LDC R1, c[0x0][0x37c] ;  /* 0x0000df00ff017b82 */ /* 0x000fe20000000800 */
[----:B------:R-:W0:Y:S01]  /*0010*/  S2R R0, SR_TID.Y ;  /* 0x0000000000007919 */ /* 0x000e220000002200 */
[----:B------:R-:W1:Y:S06]  /*0020*/  LDCU UR7, c[0x0][0x39c] ;  /* 0x00007380ff0777ac */ /* 0x000e6c0008000800 */
[----:B------:R-:W0:Y:S01]  /*0030*/  LDC R2, c[0x0][0x364] ;  /* 0x0000d900ff027b82 */ /* 0x000e220000000800 */
[----:B------:R-:W-:Y:S01]  /*0040*/  HFMA2 R5, -RZ, RZ, 0, 0 ;  /* 0x00000000ff057431 */ /* 0x000fe200000001ff */
[----:B------:R-:W2:Y:S01]  /*0050*/  S2R R17, SR_TID.X ;  /* 0x0000000000117919 */ /* 0x000ea20000002100 */
[----:B------:R-:W3:Y:S01]  /*0060*/  LDCU UR11, c[0x0][0x3a0] ;  /* 0x00007400ff0b77ac */ /* 0x000ee20008000800 */
[----:B------:R-:W4:Y:S04]  /*0070*/  LDCU.64 UR8, c[0x0][0x358] ;  /* 0x00006b00ff0877ac */ /* 0x000f280008000a00 */
[----:B------:R-:W0:Y:S08]  /*0080*/  S2UR UR4, SR_CTAID.Y ;  /* 0x00000000000479c3 */ /* 0x000e300000002600 */
[----:B------:R-:W2:Y:S01]  /*0090*/  S2UR UR5, SR_CTAID.X ;  /* 0x00000000000579c3 */ /* 0x000ea20000002500 */
[----:B-1----:R-:W-:-:S07]  /*00a0*/  UISETP.GE.AND UP0, UPT, UR7, 0x1, UPT ;  /* 0x000000010700788c */ /* 0x002fce000bf06270 */
[----:B------:R-:W2:Y:S01]  /*00b0*/  LDC R3, c[0x0][0x360] ;  /* 0x0000d800ff037b82 */ /* 0x000ea20000000800 */
[----:B0-----:R-:W-:Y:S02]  /*00c0*/  IMAD R2, R2, UR4, R0 ;  /* 0x0000000402027c24 */ /* 0x001fe4000f8e0200 */
[----:B--2---:R-:W-:Y:S01]  /*00d0*/  IMAD R3, R3, UR5, R17 ;  /* 0x0000000503037c24 */ /* 0x004fe2000f8e0211 */
[----:B---34-:R-:W-:Y:S06]  /*00e0*/  BRA.U !UP0, `(.L_x_0) ;  /* 0x00000005082c7547 */ /* 0x018fec000b800000 */
[----:B------:R-:W0:Y:S01]  /*00f0*/  S2UR UR6, SR_CgaCtaId ;  /* 0x00000000000679c3 */ /* 0x000e220000008800 */
[----:B------:R-:W1:Y:S01]  /*0100*/  LDCU UR10, c[0x0][0x3a0] ;  /* 0x00007400ff0a77ac */ /* 0x000e620008000800 */
[----:B------:R-:W-:Y:S01]  /*0110*/  LEA R20, R0, R17, 0x4 ;  /* 0x0000001100147211 */ /* 0x000fe200078e20ff */
[----:B------:R-:W-:Y:S01]  /*0120*/  IMAD R18, R2, UR7, R17 ;  /* 0x0000000702127c24 */ /* 0x000fe2000f8e0211 */
[----:B------:R-:W-:Y:S01]  /*0130*/  MOV R5, RZ ;  /* 0x000000ff00057202 */ /* 0x000fe20000000f00 */
[----:B------:R-:W-:Y:S01]  /*0140*/  UMOV UR5, 0x400 ;  /* 0x0000040000057882 */ /* 0x000fe20000000000 */
[----:B------:R-:W-:Y:S02]  /*0150*/  UIADD3 UR4, UPT, UPT, UR7, 0xf, URZ ;  /* 0x0000000f07047890 */ /* 0x000fe4000fffe0ff */
[----:B------:R-:W2:Y:S01]  /*0160*/  LDC R16, c[0x0][0x3a0] ;  /* 0x0000e800ff107b82 */ /* 0x000ea20000000800 */
[----:B------:R-:W3:Y:S01]  /*0170*/  LDCU.64 UR12, c[0x0][0x398] ;  /* 0x00007300ff0c77ac */ /* 0x000ee20008000a00 */
[----:B------:R-:W-:-:S04]  /*0180*/  USHF.R.U32.HI UR4, URZ, 0x4, UR4 ;  /* 0x00000004ff047899 */ /* 0x000fc80008011604 */
[----:B------:R-:W-:Y:S01]  /*0190*/  UIADD3 UR4, UPT, UPT, -UR4, URZ, URZ ;  /* 0x000000ff04047290 */ /* 0x000fe2000fffe1ff */
[----:B-1----:R-:W-:Y:S01]  /*01a0*/  IMAD R21, R0, UR10, R3 ;  /* 0x0000000a00157c24 */ /* 0x002fe2000f8e0203 */
[----:B0-----:R-:W-:-:S06]  /*01b0*/  ULEA UR5, UR6, UR5, 0x18 ;  /* 0x0000000506057291 */ /* 0x001fcc000f8ec0ff */
[----:B------:R-:W-:Y:S02]  /*01c0*/  LEA R20, R20, UR5, 0x2 ;  /* 0x0000000514147c11 */ /* 0x000fe4000f8e10ff */
[----:B------:R-:W-:Y:S02]  /*01d0*/  LEA R22, R0, UR5, 0x6 ;  /* 0x0000000500167c11 */ /* 0x000fe4000f8e30ff */
[----:B---3--:R-:W-:-:S07]  /*01e0*/  LEA R19, R17, UR5, 0x2 ;  /* 0x0000000511137c11 */ /* 0x008fce000f8e10ff */
.L_x_1:
[----:B------:R-:W-:Y:S01]  /*01f0*/  ISETP.GE.U32.AND P1, PT, R17, UR13, PT ;  /* 0x0000000d11007c0c */ /* 0x000fe2000bf26070 */
[----:B------:R-:W-:Y:S01]  /*0200*/  HFMA2 R25, -RZ, RZ, 0, 0 ;  /* 0x00000000ff197431 */ /* 0x000fe200000001ff */
[----:B------:R-:W-:Y:S02]  /*0210*/  ISETP.GE.U32.AND P0, PT, R0, UR13, PT ;  /* 0x0000000d00007c0c */ /* 0x000fe4000bf06070 */
[----:B------:R-:W-:Y:S02]  /*0220*/  ISETP.GE.OR P1, PT, R2, UR12, P1 ;  /* 0x0000000c02007c0c */ /* 0x000fe40008f26670 */
[----:B--2---:R-:W-:Y:S02]  /*0230*/  ISETP.GE.OR P0, PT, R3, R16, P0 ;  /* 0x000000100300720c */ /* 0x004fe40000706670 */
[----:B------:R-:W-:-:S09]  /*0240*/  MOV R23, RZ ;  /* 0x000000ff00177202 */ /* 0x000fd20000000f00 */
[----:B------:R-:W0:Y:S08]  /*0250*/  @!P1 LDC.64 R12, c[0x0][0x380] ;  /* 0x0000e000ff0c9b82 */ /* 0x000e300000000a00 */
[----:B------:R-:W1:Y:S01]  /*0260*/  @!P0 LDC.64 R6, c[0x0][0x388] ;  /* 0x0000e200ff068b82 */ /* 0x000e620000000a00 */
[----:B0-----:R-:W-:-:S05]  /*0270*/  @!P1 IMAD.WIDE.U32 R12, R18, 0x4, R12 ;  /* 0x00000004120c9825 */ /* 0x001fca00078e000c */
[----:B------:R-:W2:Y:S01]  /*0280*/  @!P1 LDG.E R23, desc[UR8][R12.64] ;  /* 0x000000080c179981 */ /* 0x000ea2000c1e1900 */
[----:B-1----:R-:W-:-:S05]  /*0290*/  @!P0 IMAD.WIDE.U32 R6, R21, 0x4, R6 ;  /* 0x0000000415068825 */ /* 0x002fca00078e0006 */
[----:B------:R-:W3:Y:S01]  /*02a0*/  @!P0 LDG.E R25, desc[UR8][R6.64] ;  /* 0x0000000806198981 */ /* 0x000ee2000c1e1900 */
[----:B------:R-:W-:-:S04]  /*02b0*/  UIADD3 UR4, UPT, UPT, UR4, 0x1, URZ ;  /* 0x0000000104047890 */ /* 0x000fc8000fffe0ff */
[----:B------:R-:W-:Y:S01]  /*02c0*/  UISETP.NE.AND UP0, UPT, UR4, URZ, UPT ;  /* 0x000000ff0400728c */ /* 0x000fe2000bf05270 */
[----:B------:R-:W-:Y:S02]  /*02d0*/  IADD3 R0, PT, PT, R0, 0x10, RZ ;  /* 0x0000001000007810 */ /* 0x000fe40007ffe0ff */
[----:B------:R-:W-:Y:S02]  /*02e0*/  IADD3 R17, PT, PT, R17, 0x10, RZ ;  /* 0x0000001011117810 */ /* 0x000fe40007ffe0ff */
[----:B------:R-:W-:Y:S02]  /*02f0*/  IADD3 R18, PT, PT, R18, 0x10, RZ ;  /* 0x0000001012127810 */ /* 0x000fe40007ffe0ff */
[----:B------:R-:W-:Y:S01]  /*0300*/  LEA R21, R16, R21, 0x4 ;  /* 0x0000001510157211 */ /* 0x000fe200078e20ff */
[----:B--2---:R-:W-:Y:S04]  /*0310*/  STS [R20], R23 ;  /* 0x0000001714007388 */ /* 0x004fe80000000800 */
[----:B---3--:R-:W-:Y:S01]  /*0320*/  STS [R20+0x400], R25 ;  /* 0x0004001914007388 */ /* 0x008fe20000000800 */
[----:B------:R-:W-:Y:S06]  /*0330*/  BAR.SYNC.DEFER_BLOCKING 0x0 ;  /* 0x0000000000007b1d */ /* 0x000fec0000010000 */
[----:B------:R-:W-:Y:S04]  /*0340*/  LDS R4, [R19+0x400] ;  /* 0x0004000013047984 */ /* 0x000fe80000000800 */
[----:B------:R-:W0:Y:S04]  /*0350*/  LDS.128 R8, [R22] ;  /* 0x0000000016087984 */ /* 0x000e280000000c00 */
[----:B------:R-:W1:Y:S04]  /*0360*/  LDS R28, [R19+0x440] ;  /* 0x00044000131c7984 */ /* 0x000e680000000800 */
[----:B------:R-:W2:Y:S04]  /*0370*/  LDS R29, [R19+0x480] ;  /* 0x00048000131d7984 */ /* 0x000ea80000000800 */
[----:B------:R-:W3:Y:S04]  /*0380*/  LDS R26, [R19+0x4c0] ;  /* 0x0004c000131a7984 */ /* 0x000ee80000000800 */
[----:B------:R-:W-:Y:S04]  /*0390*/  LDS R27, [R19+0x500] ;  /* 0x00050000131b7984 */ /* 0x000fe80000000800 */
[----:B------:R-:W4:Y:S04]  /*03a0*/  LDS.128 R12, [R22+0x10] ;  /* 0x00001000160c7984 */ /* 0x000f280000000c00 */
[----:B------:R-:W5:Y:S04]  /*03b0*/  LDS R24, [R19+0x540] ;  /* 0x0005400013187984 */ /* 0x000f680000000800 */
[----:B------:R-:W5:Y:S04]  /*03c0*/  LDS R23, [R19+0x580] ;  /* 0x0005800013177984 */ /* 0x000f680000000800 */
[----:B------:R-:W-:Y:S01]  /*03d0*/  LDS R25, [R19+0x600] ;  /* 0x0006000013197984 */ /* 0x000fe20000000800 */
[----:B0-----:R-:W-:-:S03]  /*03e0*/  FFMA R4, R8, R4, R5 ;  /* 0x0000000408047223 */ /* 0x001fc60000000005 */
[----:B------:R-:W0:Y:S01]  /*03f0*/  LDS R8, [R19+0x5c0] ;  /* 0x0005c00013087984 */ /* 0x000e220000000800 */
[----:B-1----:R-:W-:-:S03]  /*0400*/  FFMA R9, R9, R28, R4 ;  /* 0x0000001c09097223 */ /* 0x002fc60000000004 */
[----:B------:R-:W1:Y:S01]  /*0410*/  LDS.128 R4, [R22+0x20] ;  /* 0x0000200016047984 */ /* 0x000e620000000c00 */
[----:B--2---:R-:W-:-:S04]  /*0420*/  FFMA R10, R10, R29, R9 ;  /* 0x0000001d0a0a7223 */ /* 0x004fc80000000009 */
[----:B---3--:R-:W-:-:S04]  /*0430*/  FFMA R11, R11, R26, R10 ;  /* 0x0000001a0b0b7223 */ /* 0x008fc8000000000a */
[----:B----4-:R-:W-:Y:S02]  /*0440*/  FFMA R10, R12, R27, R11 ;  /* 0x0000001b0c0a7223 */ /* 0x010fe4000000000b */
[----:B------:R-:W2:Y:S02]  /*0450*/  LDS R12, [R19+0x640] ;  /* 0x00064000130c7984 */ /* 0x000ea40000000800 */
[----:B-----5:R-:W-:Y:S02]  /*0460*/  FFMA R9, R13, R24, R10 ;  /* 0x000000180d097223 */ /* 0x020fe4000000000a */
[----:B------:R-:W3:Y:S02]  /*0470*/  LDS R13, [R19+0x680] ;  /* 0x00068000130d7984 */ /* 0x000ee40000000800 */
[----:B------:R-:W-:Y:S02]  /*0480*/  FFMA R10, R14, R23, R9 ;  /* 0x000000170e0a7223 */ /* 0x000fe40000000009 */
[----:B------:R-:W4:Y:S04]  /*0490*/  LDS R14, [R19+0x6c0] ;  /* 0x0006c000130e7984 */ /* 0x000f280000000800 */
[----:B------:R-:W-:Y:S04]  /*04a0*/  LDS R23, [R19+0x700] ;  /* 0x0007000013177984 */ /* 0x000fe80000000800 */
[----:B------:R-:W-:Y:S01]  /*04b0*/  LDS R24, [R19+0x740] ;  /* 0x0007400013187984 */ /* 0x000fe20000000800 */
[----:B0-----:R-:W-:-:S03]  /*04c0*/  FFMA R27, R15, R8, R10 ;  /* 0x000000080f1b7223 */ /* 0x001fc6000000000a */
[----:B------:R-:W0:Y:S04]  /*04d0*/  LDS.128 R8, [R22+0x30] ;  /* 0x0000300016087984 */ /* 0x000e280000000c00 */
[----:B------:R-:W5:Y:S01]  /*04e0*/  LDS R15, [R19+0x780] ;  /* 0x00078000130f7984 */ /* 0x000f620000000800 */
[----:B-1----:R-:W-:-:S03]  /*04f0*/  FFMA R26, R4, R25, R27 ;  /* 0x00000019041a7223 */ /* 0x002fc6000000001b */
[----:B------:R-:W1:Y:S01]  /*0500*/  LDS R4, [R19+0x7c0] ;  /* 0x0007c00013047984 */ /* 0x000e620000000800 */
[----:B--2---:R-:W-:-:S04]  /*0510*/  FFMA R5, R5, R12, R26 ;  /* 0x0000000c05057223 */ /* 0x004fc8000000001a */
[----:B---3--:R-:W-:-:S04]  /*0520*/  FFMA R6, R6, R13, R5 ;  /* 0x0000000d06067223 */ /* 0x008fc80000000005 */
[----:B----4-:R-:W-:-:S04]  /*0530*/  FFMA R7, R7, R14, R6 ;  /* 0x0000000e07077223 */ /* 0x010fc80000000006 */
[----:B0-----:R-:W-:-:S04]  /*0540*/  FFMA R8, R8, R23, R7 ;  /* 0x0000001708087223 */ /* 0x001fc80000000007 */
[----:B------:R-:W-:-:S04]  /*0550*/  FFMA R9, R9, R24, R8 ;  /* 0x0000001809097223 */ /* 0x000fc80000000008 */
[----:B-----5:R-:W-:-:S04]  /*0560*/  FFMA R10, R10, R15, R9 ;  /* 0x0000000f0a0a7223 */ /* 0x020fc80000000009 */
[----:B-1----:R-:W-:Y:S01]  /*0570*/  FFMA R5, R11, R4, R10 ;  /* 0x000000040b057223 */ /* 0x002fe2000000000a */
[----:B------:R-:W-:Y:S06]  /*0580*/  BAR.SYNC.DEFER_BLOCKING 0x0 ;  /* 0x0000000000007b1d */ /* 0x000fec0000010000 */
[----:B------:R-:W-:Y:S05]  /*0590*/  BRA.U UP0, `(.L_x_1) ;  /* 0xfffffffd00147547 */ /* 0x000fea000b83ffff */
.L_x_0:
[----:B------:R-:W0:Y:S01]  /*05a0*/  LDCU UR4, c[0x0][0x398] ;  /* 0x00007300ff0477ac */ /* 0x000e220008000800 */
[----:B------:R-:W-:-:S04]  /*05b0*/  ISETP.GE.AND P0, PT, R3, UR11, PT ;  /* 0x0000000b03007c0c */ /* 0x000fc8000bf06270 */
[----:B0-----:R-:W-:-:S13]  /*05c0*/  ISETP.GE.OR P0, PT, R2, UR4, P0 ;  /* 0x0000000402007c0c */ /* 0x001fda0008706670 */
[----:B------:R-:W-:Y:S05]  /*05d0*/  @P0 EXIT ;  /* 0x000000000000094d */ /* 0x000fea0003800000 */
[----:B------:R-:W0:Y:S01]  /*05e0*/  LDC.64 R6, c[0x0][0x390] ;  /* 0x0000e400ff067b82 */ /* 0x000e220000000a00 */
[----:B------:R-:W-:-:S04]  /*05f0*/  IMAD R3, R2, UR11, R3 ;  /* 0x0000000b02037c24 */ /* 0x000fc8000f8e0203 */
[----:B0-----:R-:W-:-:S05]  /*0600*/  IMAD.WIDE R2, R3, 0x4, R6 ;  /* 0x0000000403027825 */ /* 0x001fca00078e0206 */
[----:B------:R-:W-:Y:S01]  /*0610*/  STG.E desc[UR8][R2.64], R5 ;  /* 0x0000000502007986 */ /* 0x000fe2000c101908 */
[----:B------:R-:W-:Y:S05]  /*0620*/  EXIT ;  /* 0x000000000000794d */ /* 0x000fea0003800000 */
.L_x_2:
[----:B------:R-:W-:-:S00]  /*0630*/  BRA `(.L_x_2) ;  /* 0xfffffffc00fc7947 */ /* 0x000fc0000383ffff */
[----:B------:R-:W-:-:S00]  /*0640*/  NOP ;  /* 0x0000000000007918 */ /* 0x000fc00000000000 */
        /* <DEDUP_REMOVED lines=11> */
.L_x_3:


//--------------------- .nv.shared._Z12matMulKernelPfS_S_iii --------------------------
	.section	.nv.shared._Z12matMulKernelPfS_S_iii,"aw",@nobits
	.sectionflags	@""
	.align	16
	.zero		1024


//--------------------- .nv.shared.reserved.0     --------------------------
	.section	.nv.shared.reserved.0,"aw",@nobits
	.weak		__nv_reservedSMEM_offset_0_alias
	.size		__nv_reservedSMEM_offset_0_alias, 0, 64
	.other		__nv_reservedSMEM_offset_0_alias,@"STO_CUDA_RESERVED_SHARED STV_DEFAULT"
__nv_reservedSMEM_offset_0_alias:
	.zero		0
	.zero		64


//--------------------- .nv.constant0._Z12matMulKernelPfS_S_iii --------------------------
	.section	.nv.constant0._Z12matMulKernelPfS_S_iii,"a",@progbits
	.sectionflags	@""
	.align	4
.nv.constant0._Z12matMulKernelPfS_S_iii:
	.zero		932


//--------------------- SYMBOLS --------------------------

	.type		.nv.reservedSmem.offset0,@object
	.size		.nv.reservedSmem.offset0,0x4
	.type		.nv.reservedSmem.cap,@object
	.size		.nv.reservedSmem.cap,0x4
